//
// Generated by NVIDIA NVVM Compiler
//
// Compiler Build ID: CL-36424714
// Cuda compilation tools, release 13.0, V13.0.88
// Based on NVVM 20.0.0
//

.version 9.0
.target sm_100
.address_size 64

	// .globl	_Z2piPfS_
.func  (.param .b64 func_retval0) __internal_accurate_pow
(
	.param .b64 __internal_accurate_pow_param_0
)
;
// _ZZ2piPfS_E3tmp has been demoted

.visible .entry _Z2piPfS_(
	.param .u64 .ptr .align 1 _Z2piPfS__param_0,
	.param .u64 .ptr .align 1 _Z2piPfS__param_1
)
{
	.reg .pred 	%p<19>;
	.reg .b32 	%r<23>;
	.reg .b32 	%f<17>;
	.reg .b64 	%rd<7>;
	.reg .b64 	%fd<19>;
	// demoted variable
	.shared .align 4 .b8 _ZZ2piPfS_E3tmp[64];
	ld.param.u64 	%rd2, [_Z2piPfS__param_0];
	ld.param.u64 	%rd1, [_Z2piPfS__param_1];
	cvta.to.global.u64 	%rd3, %rd2;
	mov.u32 	%r1, %tid.x;
	mul.wide.u32 	%rd4, %r1, 4;
	add.s64 	%rd5, %rd3, %rd4;
	ld.global.f32 	%f1, [%rd5];
	cvt.f64.f32 	%fd1, %f1;
	{
	.reg .b32 %temp; 
	mov.b64 	{%temp, %r2}, %fd1;
	}
	mov.f64 	%fd9, 0d4000000000000000;
	{
	.reg .b32 %temp; 
	mov.b64 	{%temp, %r6}, %fd9;
	}
	and.b32  	%r4, %r6, 2146435072;
	setp.eq.s32 	%p1, %r4, 1062207488;
	abs.f64 	%fd2, %fd1;
	{ // callseq 0, 0
	.param .b64 param0;
	st.param.f64 	[param0], %fd2;
	.param .b64 retval0;
	call.uni (retval0), 
	__internal_accurate_pow, 
	(
	param0
	);
	ld.param.f64 	%fd10, [retval0];
	} // callseq 0
	setp.lt.s32 	%p2, %r2, 0;
	neg.f64 	%fd12, %fd10;
	selp.f64 	%fd13, %fd12, %fd10, %p1;
	selp.f64 	%fd18, %fd13, %fd10, %p2;
	setp.neu.f32 	%p3, %f1, 0f00000000;
	@%p3 bra 	$L__BB0_2;
	setp.eq.s32 	%p4, %r4, 1062207488;
	selp.b32 	%r7, %r2, 0, %p4;
	setp.lt.s32 	%p5, %r6, 0;
	or.b32  	%r8, %r7, 2146435072;
	selp.b32 	%r9, %r8, %r7, %p5;
	mov.b32 	%r10, 0;
	mov.b64 	%fd18, {%r10, %r9};
$L__BB0_2:
	add.f64 	%fd14, %fd1, 0d4000000000000000;
	{
	.reg .b32 %temp; 
	mov.b64 	{%temp, %r11}, %fd14;
	}
	and.b32  	%r12, %r11, 2146435072;
	setp.ne.s32 	%p6, %r12, 2146435072;
	@%p6 bra 	$L__BB0_7;
	setp.num.f32 	%p7, %f1, %f1;
	@%p7 bra 	$L__BB0_5;
	mov.f64 	%fd15, 0d4000000000000000;
	add.rn.f64 	%fd18, %fd1, %fd15;
	bra.uni 	$L__BB0_7;
$L__BB0_5:
	setp.neu.f64 	%p8, %fd2, 0d7FF0000000000000;
	@%p8 bra 	$L__BB0_7;
	setp.lt.s32 	%p9, %r2, 0;
	setp.eq.s32 	%p10, %r4, 1062207488;
	setp.lt.s32 	%p11, %r6, 0;
	selp.b32 	%r14, 0, 2146435072, %p11;
	and.b32  	%r15, %r6, 2147483647;
	setp.ne.s32 	%p12, %r15, 1071644672;
	or.b32  	%r16, %r14, -2147483648;
	selp.b32 	%r17, %r16, %r14, %p12;
	selp.b32 	%r18, %r17, %r14, %p10;
	selp.b32 	%r19, %r18, %r14, %p9;
	mov.b32 	%r20, 0;
	mov.b64 	%fd18, {%r20, %r19};
$L__BB0_7:
	setp.eq.f32 	%p13, %f1, 0f3F800000;
	rcp.rn.f64 	%fd16, %fd18;
	cvt.rn.f32.f64 	%f2, %fd16;
	selp.f32 	%f3, 0f3F800000, %f2, %p13;
	shl.b32 	%r21, %r1, 2;
	mov.u32 	%r22, _ZZ2piPfS_E3tmp;
	add.s32 	%r5, %r22, %r21;
	st.shared.f32 	[%r5], %f3;
	bar.sync 	0;
	setp.gt.u32 	%p14, %r1, 7;
	@%p14 bra 	$L__BB0_9;
	ld.shared.f32 	%f4, [%r5+32];
	ld.shared.f32 	%f5, [%r5];
	add.f32 	%f6, %f4, %f5;
	st.shared.f32 	[%r5], %f6;
$L__BB0_9:
	bar.sync 	0;
	setp.gt.u32 	%p15, %r1, 3;
	@%p15 bra 	$L__BB0_11;
	ld.shared.f32 	%f7, [%r5+16];
	ld.shared.f32 	%f8, [%r5];
	add.f32 	%f9, %f7, %f8;
	st.shared.f32 	[%r5], %f9;
$L__BB0_11:
	bar.sync 	0;
	setp.gt.u32 	%p16, %r1, 1;
	@%p16 bra 	$L__BB0_13;
	ld.shared.f32 	%f10, [%r5+8];
	ld.shared.f32 	%f11, [%r5];
	add.f32 	%f12, %f10, %f11;
	st.shared.f32 	[%r5], %f12;
$L__BB0_13:
	bar.sync 	0;
	setp.ne.s32 	%p17, %r1, 0;
	@%p17 bra 	$L__BB0_15;
	ld.shared.f32 	%f13, [_ZZ2piPfS_E3tmp+4];
	ld.shared.f32 	%f14, [%r5];
	add.f32 	%f15, %f13, %f14;
	st.shared.f32 	[%r5], %f15;
$L__BB0_15:
	setp.ne.s32 	%p18, %r1, 0;
	bar.sync 	0;
	@%p18 bra 	$L__BB0_17;
	ld.shared.f32 	%f16, [_ZZ2piPfS_E3tmp];
	cvta.to.global.u64 	%rd6, %rd1;
	st.global.f32 	[%rd6], %f16;
$L__BB0_17:
	ret;

}
.func  (.param .b64 func_retval0) __internal_accurate_pow(
	.param .b64 __internal_accurate_pow_param_0
)
{
	.reg .pred 	%p<8>;
	.reg .b32 	%r<49>;
	.reg .b32 	%f<3>;
	.reg .b64 	%fd<109>;

	ld.param.f64 	%fd10, [__internal_accurate_pow_param_0];
	{
	.reg .b32 %temp; 
	mov.b64 	{%temp, %r46}, %fd10;
	}
	{
	.reg .b32 %temp; 
	mov.b64 	{%r45, %temp}, %fd10;
	}
	shr.u32 	%r47, %r46, 20;
	setp.gt.u32 	%p1, %r46, 1048575;
	@%p1 bra 	$L__BB1_2;
	mul.f64 	%fd11, %fd10, 0d4350000000000000;
	{
	.reg .b32 %temp; 
	mov.b64 	{%temp, %r46}, %fd11;
	}
	{
	.reg .b32 %temp; 
	mov.b64 	{%r45, %temp}, %fd11;
	}
	shr.u32 	%r16, %r46, 20;
	add.s32 	%r47, %r16, -54;
$L__BB1_2:
	add.s32 	%r48, %r47, -1023;
	and.b32  	%r17, %r46, -2146435073;
	or.b32  	%r18, %r17, 1072693248;
	mov.b64 	%fd107, {%r45, %r18};
	setp.lt.u32 	%p2, %r18, 1073127583;
	@%p2 bra 	$L__BB1_4;
	{
	.reg .b32 %temp; 
	mov.b64 	{%r19, %temp}, %fd107;
	}
	{
	.reg .b32 %temp; 
	mov.b64 	{%temp, %r20}, %fd107;
	}
	add.s32 	%r21, %r20, -1048576;
	mov.b64 	%fd107, {%r19, %r21};
	add.s32 	%r48, %r47, -1022;
$L__BB1_4:
	add.f64 	%fd12, %fd107, 0dBFF0000000000000;
	add.f64 	%fd13, %fd107, 0d3FF0000000000000;
	rcp.approx.ftz.f64 	%fd14, %fd13;
	neg.f64 	%fd15, %fd13;
	fma.rn.f64 	%fd16, %fd15, %fd14, 0d3FF0000000000000;
	fma.rn.f64 	%fd17, %fd16, %fd16, %fd16;
	fma.rn.f64 	%fd18, %fd17, %fd14, %fd14;
	mul.f64 	%fd19, %fd12, %fd18;
	fma.rn.f64 	%fd20, %fd12, %fd18, %fd19;
	mul.f64 	%fd21, %fd20, %fd20;
	fma.rn.f64 	%fd22, %fd21, 0d3EB0F5FF7D2CAFE2, 0d3ED0F5D241AD3B5A;
	fma.rn.f64 	%fd23, %fd22, %fd21, 0d3EF3B20A75488A3F;
	fma.rn.f64 	%fd24, %fd23, %fd21, 0d3F1745CDE4FAECD5;
	fma.rn.f64 	%fd25, %fd24, %fd21, 0d3F3C71C7258A578B;
	fma.rn.f64 	%fd26, %fd25, %fd21, 0d3F6249249242B910;
	fma.rn.f64 	%fd27, %fd26, %fd21, 0d3F89999999999DFB;
	sub.f64 	%fd28, %fd12, %fd20;
	add.f64 	%fd29, %fd28, %fd28;
	neg.f64 	%fd30, %fd20;
	fma.rn.f64 	%fd31, %fd30, %fd12, %fd29;
	mul.f64 	%fd32, %fd18, %fd31;
	fma.rn.f64 	%fd33, %fd21, %fd27, 0d3FB5555555555555;
	mov.f64 	%fd34, 0d3FB5555555555555;
	sub.f64 	%fd35, %fd34, %fd33;
	fma.rn.f64 	%fd36, %fd21, %fd27, %fd35;
	add.f64 	%fd37, %fd36, 0dBC46A4CB00B9E7B0;
	add.f64 	%fd38, %fd33, %fd37;
	sub.f64 	%fd39, %fd33, %fd38;
	add.f64 	%fd40, %fd37, %fd39;
	mul.rn.f64 	%fd41, %fd20, %fd20;
	neg.f64 	%fd42, %fd41;
	fma.rn.f64 	%fd43, %fd20, %fd20, %fd42;
	{
	.reg .b32 %temp; 
	mov.b64 	{%r22, %temp}, %fd32;
	}
	{
	.reg .b32 %temp; 
	mov.b64 	{%temp, %r23}, %fd32;
	}
	add.s32 	%r24, %r23, 1048576;
	mov.b64 	%fd44, {%r22, %r24};
	fma.rn.f64 	%fd45, %fd20, %fd44, %fd43;
	mul.rn.f64 	%fd46, %fd41, %fd20;
	neg.f64 	%fd47, %fd46;
	fma.rn.f64 	%fd48, %fd41, %fd20, %fd47;
	fma.rn.f64 	%fd49, %fd41, %fd32, %fd48;
	fma.rn.f64 	%fd50, %fd45, %fd20, %fd49;
	mul.rn.f64 	%fd51, %fd38, %fd46;
	neg.f64 	%fd52, %fd51;
	fma.rn.f64 	%fd53, %fd38, %fd46, %fd52;
	fma.rn.f64 	%fd54, %fd38, %fd50, %fd53;
	fma.rn.f64 	%fd55, %fd40, %fd46, %fd54;
	add.f64 	%fd56, %fd51, %fd55;
	sub.f64 	%fd57, %fd51, %fd56;
	add.f64 	%fd58, %fd55, %fd57;
	add.f64 	%fd59, %fd20, %fd56;
	sub.f64 	%fd60, %fd20, %fd59;
	add.f64 	%fd61, %fd56, %fd60;
	add.f64 	%fd62, %fd58, %fd61;
	add.f64 	%fd63, %fd32, %fd62;
	add.f64 	%fd64, %fd59, %fd63;
	sub.f64 	%fd65, %fd59, %fd64;
	add.f64 	%fd66, %fd63, %fd65;
	xor.b32  	%r25, %r48, -2147483648;
	mov.b32 	%r26, 1127219200;
	mov.b64 	%fd67, {%r25, %r26};
	mov.b32 	%r27, -2147483648;
	mov.b64 	%fd68, {%r27, %r26};
	sub.f64 	%fd69, %fd67, %fd68;
	fma.rn.f64 	%fd70, %fd69, 0d3FE62E42FEFA39EF, %fd64;
	fma.rn.f64 	%fd71, %fd69, 0dBFE62E42FEFA39EF, %fd70;
	sub.f64 	%fd72, %fd71, %fd64;
	sub.f64 	%fd73, %fd66, %fd72;
	fma.rn.f64 	%fd74, %fd69, 0d3C7ABC9E3B39803F, %fd73;
	add.f64 	%fd75, %fd70, %fd74;
	sub.f64 	%fd76, %fd70, %fd75;
	add.f64 	%fd77, %fd74, %fd76;
	mov.f64 	%fd78, 0d4000000000000000;
	{
	.reg .b32 %temp; 
	mov.b64 	{%temp, %r28}, %fd78;
	}
	{
	.reg .b32 %temp; 
	mov.b64 	{%r29, %temp}, %fd78;
	}
	shl.b32 	%r30, %r28, 1;
	setp.gt.u32 	%p3, %r30, -33554433;
	and.b32  	%r31, %r28, -15728641;
	selp.b32 	%r32, %r31, %r28, %p3;
	mov.b64 	%fd79, {%r29, %r32};
	mul.rn.f64 	%fd80, %fd75, %fd79;
	neg.f64 	%fd81, %fd80;
	fma.rn.f64 	%fd82, %fd75, %fd79, %fd81;
	fma.rn.f64 	%fd83, %fd77, %fd79, %fd82;
	add.f64 	%fd4, %fd80, %fd83;
	sub.f64 	%fd84, %fd80, %fd4;
	add.f64 	%fd5, %fd83, %fd84;
	fma.rn.f64 	%fd85, %fd4, 0d3FF71547652B82FE, 0d4338000000000000;
	{
	.reg .b32 %temp; 
	mov.b64 	{%r13, %temp}, %fd85;
	}
	mov.f64 	%fd86, 0dC338000000000000;
	add.rn.f64 	%fd87, %fd85, %fd86;
	fma.rn.f64 	%fd88, %fd87, 0dBFE62E42FEFA39EF, %fd4;
	fma.rn.f64 	%fd89, %fd87, 0dBC7ABC9E3B39803F, %fd88;
	fma.rn.f64 	%fd90, %fd89, 0d3E5ADE1569CE2BDF, 0d3E928AF3FCA213EA;
	fma.rn.f64 	%fd91, %fd90, %fd89, 0d3EC71DEE62401315;
	fma.rn.f64 	%fd92, %fd91, %fd89, 0d3EFA01997C89EB71;
	fma.rn.f64 	%fd93, %fd92, %fd89, 0d3F2A01A014761F65;
	fma.rn.f64 	%fd94, %fd93, %fd89, 0d3F56C16C1852B7AF;
	fma.rn.f64 	%fd95, %fd94, %fd89, 0d3F81111111122322;
	fma.rn.f64 	%fd96, %fd95, %fd89, 0d3FA55555555502A1;
	fma.rn.f64 	%fd97, %fd96, %fd89, 0d3FC5555555555511;
	fma.rn.f64 	%fd98, %fd97, %fd89, 0d3FE000000000000B;
	fma.rn.f64 	%fd99, %fd98, %fd89, 0d3FF0000000000000;
	fma.rn.f64 	%fd100, %fd99, %fd89, 0d3FF0000000000000;
	{
	.reg .b32 %temp; 
	mov.b64 	{%r14, %temp}, %fd100;
	}
	{
	.reg .b32 %temp; 
	mov.b64 	{%temp, %r15}, %fd100;
	}
	shl.b32 	%r33, %r13, 20;
	add.s32 	%r34, %r33, %r15;
	mov.b64 	%fd108, {%r14, %r34};
	{
	.reg .b32 %temp; 
	mov.b64 	{%temp, %r35}, %fd4;
	}
	mov.b32 	%f2, %r35;
	abs.f32 	%f1, %f2;
	setp.lt.f32 	%p4, %f1, 0f4086232B;
	@%p4 bra 	$L__BB1_7;
	setp.lt.f64 	%p5, %fd4, 0d0000000000000000;
	add.f64 	%fd101, %fd4, 0d7FF0000000000000;
	selp.f64 	%fd108, 0d0000000000000000, %fd101, %p5;
	setp.geu.f32 	%p6, %f1, 0f40874800;
	@%p6 bra 	$L__BB1_7;
	shr.u32 	%r36, %r13, 31;
	add.s32 	%r37, %r13, %r36;
	shr.s32 	%r38, %r37, 1;
	shl.b32 	%r39, %r38, 20;
	add.s32 	%r40, %r15, %r39;
	mov.b64 	%fd102, {%r14, %r40};
	sub.s32 	%r41, %r13, %r38;
	shl.b32 	%r42, %r41, 20;
	add.s32 	%r43, %r42, 1072693248;
	mov.b32 	%r44, 0;
	mov.b64 	%fd103, {%r44, %r43};
	mul.f64 	%fd108, %fd103, %fd102;
$L__BB1_7:
	abs.f64 	%fd104, %fd108;
	setp.eq.f64 	%p7, %fd104, 0d7FF0000000000000;
	fma.rn.f64 	%fd105, %fd108, %fd5, %fd108;
	selp.f64 	%fd106, %fd108, %fd105, %p7;
	st.param.f64 	[func_retval0], %fd106;
	ret;

}


// ===== COMPILED SASS (sm_100) =====

	.target	sm_100

	.elftype	@"ET_EXEC"


//--------------------- .note.nv.tkinfo           --------------------------
	.section	.note.nv.tkinfo,"",@"SHT_NOTE"
	.sectionflags	@"SHF_NOTE_NV_TKINFO"
	.tkinfo
        /*0018*/ 	.word	0x00000002
        /*0030*/ 	.string	""
        /*0030*/ 	.string	"ptxas"
        /*0030*/ 	.string	"Cuda compilation tools, release 13.0, V13.0.88"
        /*0030*/ 	.string	"Build cuda_13.0.r13.0/compiler.36424714_0"
        /*0030*/ 	.string	"-arch sm_100 -m 64 "



//--------------------- .note.nv.cuinfo           --------------------------
	.section	.note.nv.cuinfo,"",@"SHT_NOTE"
	.sectionflags	@"SHF_NOTE_NV_CUINFO"
        /*0018*/ 	.short	0x0002
        /*001a*/ 	.short	0x0064
        /*001c*/ 	.short	0x0082
	.zero		2


//--------------------- .nv.info                  --------------------------
	.section	.nv.info,"",@"SHT_CUDA_INFO"
	.align	4


	//----- nvinfo : EIATTR_REGCOUNT
	.align		4
        /*0000*/ 	.byte	0x04, 0x2f
        /*0002*/ 	.short	(.L_1 - .L_0)
	.align		4
.L_0:
        /*0004*/ 	.word	index@(_Z2piPfS_)
        /*0008*/ 	.word	0x0000001e


	//----- nvinfo : EIATTR_FRAME_SIZE
	.align		4
.L_1:
        /*000c*/ 	.byte	0x04, 0x11
        /*000e*/ 	.short	(.L_3 - .L_2)
	.align		4
.L_2:
        /*0010*/ 	.word	index@($_Z2piPfS_$__internal_accurate_pow)
        /*0014*/ 	.word	0x00000000


	//----- nvinfo : EIATTR_FRAME_SIZE
	.align		4
.L_3:
        /*0018*/ 	.byte	0x04, 0x11
        /*001a*/ 	.short	(.L_5 - .L_4)
	.align		4
.L_4:
        /*001c*/ 	.word	index@($__internal_0_$__cuda_sm20_dblrcp_rn_slowpath_v3)
        /*0020*/ 	.word	0x00000000


	//----- nvinfo : EIATTR_FRAME_SIZE
	.align		4
.L_5:
        /*0024*/ 	.byte	0x04, 0x11
        /*0026*/ 	.short	(.L_7 - .L_6)
	.align		4
.L_6:
        /*0028*/ 	.word	index@(_Z2piPfS_)
        /*002c*/ 	.word	0x00000000


	//----- nvinfo : EIATTR_MIN_STACK_SIZE
	.align		4
.L_7:
        /*0030*/ 	.byte	0x04, 0x12
        /*0032*/ 	.short	(.L_9 - .L_8)
	.align		4
.L_8:
        /*0034*/ 	.word	index@(_Z2piPfS_)
        /*0038*/ 	.word	0x00000000
.L_9:


//--------------------- .nv.compat                --------------------------
	.section	.nv.compat,"",@"SHT_CUDA_COMPAT_INFO"
	.align	4
        /*0000*/ 	.byte	0x02, 0x09, 0x00, 0x00, 0x02, 0x02, 0x01, 0x00, 0x02, 0x05, 0x05, 0x00, 0x03, 0x07, 0x01, 0x01
        /*0010*/ 	.byte	0x02, 0x03, 0x00, 0x00, 0x02, 0x06, 0x01, 0x00, 0x04, 0x0b, 0x08, 0x00, 0x01, 0x00, 0x00, 0x00
        /*0020*/ 	.byte	0x00, 0x00, 0x00, 0x00


//--------------------- .nv.info._Z2piPfS_        --------------------------
	.section	.nv.info._Z2piPfS_,"",@"SHT_CUDA_INFO"
	.sectionflags	@""
	.align	4


	//----- nvinfo : EIATTR_CUDA_API_VERSION
	.align		4
        /*0000*/ 	.byte	0x04, 0x37
        /*0002*/ 	.short	(.L_11 - .L_10)
.L_10:
        /*0004*/ 	.word	0x00000082


	//----- nvinfo : EIATTR_KPARAM_INFO
	.align		4
.L_11:
        /*0008*/ 	.byte	0x04, 0x17
        /*000a*/ 	.short	(.L_13 - .L_12)
.L_12:
        /*000c*/ 	.word	0x00000000
        /*0010*/ 	.short	0x0001
        /*0012*/ 	.short	0x0008
        /*0014*/ 	.byte	0x00, 0xf5, 0x21, 0x00


	//----- nvinfo : EIATTR_KPARAM_INFO
	.align		4
.L_13:
        /*0018*/ 	.byte	0x04, 0x17
        /*001a*/ 	.short	(.L_15 - .L_14)
.L_14:
        /*001c*/ 	.word	0x00000000
        /*0020*/ 	.short	0x0000
        /*0022*/ 	.short	0x0000
        /*0024*/ 	.byte	0x00, 0xf5, 0x21, 0x00


	//----- nvinfo : EIATTR_SPARSE_MMA_MASK
	.align		4
.L_15:
        /*0028*/ 	.byte	0x03, 0x50
        /*002a*/ 	.short	0x0000


	//----- nvinfo : EIATTR_MAXREG_COUNT
	.align		4
        /*002c*/ 	.byte	0x03, 0x1b
        /*002e*/ 	.short	0x00ff


	//----- nvinfo : EIATTR_NUM_BARRIERS
	.align		4
        /*0030*/ 	.byte	0x02, 0x4c
        /*0032*/ 	.byte	0x01
	.zero		1


	//----- nvinfo : EIATTR_MERCURY_ISA_VERSION
	.align		4
        /*0034*/ 	.byte	0x03, 0x5f
        /*0036*/ 	.short	0x0101


	//----- nvinfo : EIATTR_VRC_CTA_INIT_COUNT
	.align		4
        /*0038*/ 	.byte	0x02, 0x4a
	.zero		1
	.zero		1


	//----- nvinfo : EIATTR_EXIT_INSTR_OFFSETS
	.align		4
        /*003c*/ 	.byte	0x04, 0x1c
        /*003e*/ 	.short	(.L_17 - .L_16)


	//   ....[0]....
.L_16:
        /*0040*/ 	.word	0x000004d0


	//   ....[1]....
        /*0044*/ 	.word	0x00000510


	//----- nvinfo : EIATTR_CRS_STACK_SIZE
	.align		4
.L_17:
        /*0048*/ 	.byte	0x04, 0x1e
        /*004a*/ 	.short	(.L_19 - .L_18)
.L_18:
        /*004c*/ 	.word	0x00000000


	//----- nvinfo : EIATTR_CBANK_PARAM_SIZE
	.align		4
.L_19:
        /*0050*/ 	.byte	0x03, 0x19
        /*0052*/ 	.short	0x0010


	//----- nvinfo : EIATTR_PARAM_CBANK
	.align		4
        /*0054*/ 	.byte	0x04, 0x0a
        /*0056*/ 	.short	(.L_21 - .L_20)
	.align		4
.L_20:
        /*0058*/ 	.word	index@(.nv.constant0._Z2piPfS_)
        /*005c*/ 	.short	0x0380
        /*005e*/ 	.short	0x0010


	//----- nvinfo : EIATTR_SW_WAR
	.align		4
.L_21:
        /*0060*/ 	.byte	0x04, 0x36
        /*0062*/ 	.short	(.L_23 - .L_22)
.L_22:
        /*0064*/ 	.word	0x00000008
.L_23:


//--------------------- .nv.callgraph             --------------------------
	.section	.nv.callgraph,"",@"SHT_CUDA_CALLGRAPH"
	.align	4
	.sectionentsize	8
	.align		4
        /*0000*/ 	.word	0x00000000
	.align		4
        /*0004*/ 	.word	0xffffffff
	.align		4
        /*0008*/ 	.word	0x00000000
	.align		4
        /*000c*/ 	.word	0xfffffffe
	.align		4
        /*0010*/ 	.word	0x00000000
	.align		4
        /*0014*/ 	.word	0xfffffffd
	.align		4
        /*0018*/ 	.word	0x00000000
	.align		4
        /*001c*/ 	.word	0xfffffffc


//--------------------- .text._Z2piPfS_           --------------------------
	.section	.text._Z2piPfS_,"ax",@progbits
	.align	128
        .global         _Z2piPfS_
        .type           _Z2piPfS_,@function
        .size           _Z2piPfS_,(.L_x_12 - _Z2piPfS_)
        .other          _Z2piPfS_,@"STO_CUDA_ENTRY STV_DEFAULT"
_Z2piPfS_:
.text._Z2piPfS_:
[----:B------:R-:W-:Y:S01]  /*0000*/  LDC R1, c[0x0][0x37c] ;  /* 0x0000df00ff017b82 */ /* 0x000fe20000000800 */
[----:B------:R-:W0:Y:S07]  /*0010*/  S2R R2, SR_TID.X ;  /* 0x0000000000027919 */ /* 0x000e2e0000002100 */
[----:B------:R-:W0:Y:S01]  /*0020*/  LDC.64 R6, c[0x0][0x380] ;  /* 0x0000e000ff067b82 */ /* 0x000e220000000a00 */
[----:B------:R-:W1:Y:S01]  /*0030*/  LDCU.64 UR6, c[0x0][0x358] ;  /* 0x00006b00ff0677ac */ /* 0x000e620008000a00 */
[----:B0-----:R-:W-:-:S05]  /*0040*/  IMAD.WIDE.U32 R6, R2, 0x4, R6 ;  /* 0x0000000402067825 */ /* 0x001fca00078e0006 */
[----:B-1----:R-:W2:Y:S01]  /*0050*/  LDG.E R3, desc[UR6][R6.64] ;  /* 0x0000000606037981 */ /* 0x002ea2000c1e1900 */
[----:B------:R-:W-:Y:S01]  /*0060*/  BSSY.RECONVERGENT B0, `(.L_x_0) ;  /* 0x0000004000007945 */ /* 0x000fe20003800200 */
[----:B------:R-:W-:Y:S01]  /*0070*/  MOV R0, 0xa0 ;  /* 0x000000a000007802 */ /* 0x000fe20000000f00 */
[----:B--2---:R0:W1:Y:S06]  /*0080*/  F2F.F64.F32 R4, R3 ;  /* 0x0000000300047310 */ /* 0x00406c0000201800 */
[----:B01----:R-:W-:Y:S05]  /*0090*/  CALL.REL.NOINC `($_Z2piPfS_$__internal_accurate_pow) ;  /* 0x0000000400c87944 */ /* 0x003fea0003c00000 */
[----:B------:R-:W-:Y:S05]  /*00a0*/  BSYNC.RECONVERGENT B0 ;  /* 0x0000000000007941 */ /* 0x000fea0003800200 */
.L_x_0:
[----:B------:R-:W-:Y:S01]  /*00b0*/  DADD R6, R4, 2 ;  /* 0x4000000004067429 */ /* 0x000fe20000000000 */
[----:B------:R-:W-:Y:S01]  /*00c0*/  FSETP.NEU.AND P0, PT, R3, RZ, PT ;  /* 0x000000ff0300720b */ /* 0x000fe20003f0d000 */
[----:B------:R-:W-:Y:S08]  /*00d0*/  BSSY.RECONVERGENT B0, `(.L_x_1) ;  /* 0x000000d000007945 */ /* 0x000ff00003800200 */
[----:B------:R-:W-:Y:S01]  /*00e0*/  LOP3.LUT R6, R7, 0x7ff00000, RZ, 0xc0, !PT ;  /* 0x7ff0000007067812 */ /* 0x000fe200078ec0ff */
[----:B------:R-:W-:-:S03]  /*00f0*/  IMAD.MOV.U32 R7, RZ, RZ, R9 ;  /* 0x000000ffff077224 */ /* 0x000fc600078e0009 */
[----:B------:R-:W-:Y:S01]  /*0100*/  ISETP.NE.AND P1, PT, R6, 0x7ff00000, PT ;  /* 0x7ff000000600780c */ /* 0x000fe20003f25270 */
[----:B------:R-:W-:Y:S01]  /*0110*/  IMAD.MOV.U32 R6, RZ, RZ, R8 ;  /* 0x000000ffff067224 */ /* 0x000fe200078e0008 */
[----:B------:R-:W-:-:S11]  /*0120*/  @!P0 CS2R R6, SRZ ;  /* 0x0000000000068805 */ /* 0x000fd6000001ff00 */
[----:B------:R-:W-:Y:S05]  /*0130*/  @P1 BRA `(.L_x_2) ;  /* 0x0000000000181947 */ /* 0x000fea0003800000 */
[----:B------:R-:W-:-:S13]  /*0140*/  FSETP.NAN.AND P0, PT, R3, R3, PT ;  /* 0x000000030300720b */ /* 0x000fda0003f08000 */
[----:B------:R-:W-:Y:S01]  /*0150*/  @P0 DADD R6, R4, 2 ;  /* 0x4000000004060429 */ /* 0x000fe20000000000 */
[----:B------:R-:W-:Y:S10]  /*0160*/  @P0 BRA `(.L_x_2) ;  /* 0x00000000000c0947 */ /* 0x000ff40003800000 */
[----:B------:R-:W-:-:S14]  /*0170*/  DSETP.NEU.AND P0, PT, |R4|, +INF , PT ;  /* 0x7ff000000400742a */ /* 0x000fdc0003f0d200 */
[----:B------:R-:W-:Y:S02]  /*0180*/  @!P0 IMAD.MOV.U32 R6, RZ, RZ, 0x0 ;  /* 0x00000000ff068424 */ /* 0x000fe400078e00ff */
[----:B------:R-:W-:-:S07]  /*0190*/  @!P0 IMAD.MOV.U32 R7, RZ, RZ, 0x7ff00000 ;  /* 0x7ff00000ff078424 */ /* 0x000fce00078e00ff */
.L_x_2:
[----:B------:R-:W-:Y:S05]  /*01a0*/  BSYNC.RECONVERGENT B0 ;  /* 0x0000000000007941 */ /* 0x000fea0003800200 */
.L_x_1:
[----:B------:R-:W0:Y:S01]  /*01b0*/  MUFU.RCP64H R5, R7 ;  /* 0x0000000700057308 */ /* 0x000e220000001800 */
[----:B------:R-:W-:Y:S01]  /*01c0*/  VIADD R4, R7, 0x300402 ;  /* 0x0030040207047836 */ /* 0x000fe20000000000 */
[----:B------:R-:W-:Y:S01]  /*01d0*/  BSSY.RECONVERGENT B0, `(.L_x_3) ;  /* 0x000000f000007945 */ /* 0x000fe20003800200 */
[----:B------:R-:W-:-:S03]  /*01e0*/  FSETP.NEU.AND P1, PT, R3, 1, PT ;  /* 0x3f8000000300780b */ /* 0x000fc60003f2d000 */
[----:B------:R-:W-:Y:S01]  /*01f0*/  FSETP.GEU.AND P0, PT, |R4|, 5.8789094863358348022e-39, PT ;  /* 0x004004020400780b */ /* 0x000fe20003f0e200 */
[----:B0-----:R-:W-:-:S08]  /*0200*/  DFMA R8, R4, -R6, 1 ;  /* 0x3ff000000408742b */ /* 0x001fd00000000806 */
[----:B------:R-:W-:-:S08]  /*0210*/  DFMA R8, R8, R8, R8 ;  /* 0x000000080808722b */ /* 0x000fd00000000008 */
[----:B------:R-:W-:-:S08]  /*0220*/  DFMA R8, R4, R8, R4 ;  /* 0x000000080408722b */ /* 0x000fd00000000004 */
[----:B------:R-:W-:-:S08]  /*0230*/  DFMA R10, R8, -R6, 1 ;  /* 0x3ff00000080a742b */ /* 0x000fd00000000806 */
[----:B------:R-:W-:Y:S01]  /*0240*/  DFMA R8, R8, R10, R8 ;  /* 0x0000000a0808722b */ /* 0x000fe20000000008 */
[----:B------:R-:W-:Y:S10]  /*0250*/  @P0 BRA `(.L_x_4) ;  /* 0x0000000000180947 */ /* 0x000ff40003800000 */
[----:B------:R-:W-:Y:S01]  /*0260*/  LOP3.LUT R0, R7, 0x7fffffff, RZ, 0xc0, !PT ;  /* 0x7fffffff07007812 */ /* 0x000fe200078ec0ff */
[----:B------:R-:W-:Y:S01]  /*0270*/  IMAD.MOV.U32 R4, RZ, RZ, R6 ;  /* 0x000000ffff047224 */ /* 0x000fe200078e0006 */
[----:B------:R-:W-:-:S03]  /*0280*/  MOV R5, R7 ;  /* 0x0000000700057202 */ /* 0x000fc60000000f00 */
[----:B------:R-:W-:Y:S01]  /*0290*/  VIADD R8, R0, 0xfff00000 ;  /* 0xfff0000000087836 */ /* 0x000fe20000000000 */
[----:B------:R-:W-:-:S07]  /*02a0*/  MOV R0, 0x2c0 ;  /* 0x000002c000007802 */ /* 0x000fce0000000f00 */
[----:B------:R-:W-:Y:S05]  /*02b0*/  CALL.REL.NOINC `($__internal_0_$__cuda_sm20_dblrcp_rn_slowpath_v3) ;  /* 0x0000000000987944 */ /* 0x000fea0003c00000 */
.L_x_4:
[----:B------:R-:W-:Y:S05]  /*02c0*/  BSYNC.RECONVERGENT B0 ;  /* 0x0000000000007941 */ /* 0x000fea0003800200 */
.L_x_3:
[----:B------:R-:W0:Y:S01]  /*02d0*/  S2UR UR5, SR_CgaCtaId ;  /* 0x00000000000579c3 */ /* 0x000e220000008800 */
[----:B------:R-:W1:Y:S01]  /*02e0*/  F2F.F32.F64 R8, R8 ;  /* 0x0000000800087310 */ /* 0x000e620000301000 */
[----:B------:R-:W-:Y:S01]  /*02f0*/  UMOV UR4, 0x400 ;  /* 0x0000040000047882 */ /* 0x000fe20000000000 */
[----:B------:R-:W-:Y:S02]  /*0300*/  ISETP.GT.U32.AND P0, PT, R2, 0x7, PT ;  /* 0x000000070200780c */ /* 0x000fe40003f04070 */
[----:B-1----:R-:W-:Y:S02]  /*0310*/  FSEL R0, R8, 1, P1 ;  /* 0x3f80000008007808 */ /* 0x002fe40000800000 */
[----:B------:R-:W-:Y:S01]  /*0320*/  ISETP.GT.U32.AND P1, PT, R2, 0x3, PT ;  /* 0x000000030200780c */ /* 0x000fe20003f24070 */
[----:B0-----:R-:W-:-:S06]  /*0330*/  ULEA UR4, UR5, UR4, 0x18 ;  /* 0x0000000405047291 */ /* 0x001fcc000f8ec0ff */
[----:B------:R-:W-:-:S05]  /*0340*/  LEA R3, R2, UR4, 0x2 ;  /* 0x0000000402037c11 */ /* 0x000fca000f8e10ff */
[----:B------:R-:W-:Y:S01]  /*0350*/  STS [R3], R0 ;  /* 0x0000000003007388 */ /* 0x000fe20000000800 */
[----:B------:R-:W-:Y:S06]  /*0360*/  BAR.SYNC.DEFER_BLOCKING 0x0 ;  /* 0x0000000000007b1d */ /* 0x000fec0000010000 */
[----:B------:R-:W-:Y:S04]  /*0370*/  @!P0 LDS R4, [R3+0x20] ;  /* 0x0000200003048984 */ /* 0x000fe80000000800 */
[----:B------:R-:W0:Y:S02]  /*0380*/  @!P0 LDS R5, [R3] ;  /* 0x0000000003058984 */ /* 0x000e240000000800 */
[----:B0-----:R-:W-:-:S05]  /*0390*/  @!P0 FADD R4, R4, R5 ;  /* 0x0000000504048221 */ /* 0x001fca0000000000 */
[----:B------:R-:W-:Y:S01]  /*03a0*/  @!P0 STS [R3], R4 ;  /* 0x0000000403008388 */ /* 0x000fe20000000800 */
[----:B------:R-:W-:Y:S01]  /*03b0*/  BAR.SYNC.DEFER_BLOCKING 0x0 ;  /* 0x0000000000007b1d */ /* 0x000fe20000010000 */
[----:B------:R-:W-:-:S05]  /*03c0*/  ISETP.GT.U32.AND P0, PT, R2, 0x1, PT ;  /* 0x000000010200780c */ /* 0x000fca0003f04070 */
[----:B------:R-:W-:Y:S04]  /*03d0*/  @!P1 LDS R5, [R3+0x10] ;  /* 0x0000100003059984 */ /* 0x000fe80000000800 */
[----:B------:R-:W0:Y:S02]  /*03e0*/  @!P1 LDS R6, [R3] ;  /* 0x0000000003069984 */ /* 0x000e240000000800 */
[----:B0-----:R-:W-:-:S05]  /*03f0*/  @!P1 FADD R6, R5, R6 ;  /* 0x0000000605069221 */ /* 0x001fca0000000000 */
[----:B------:R-:W-:Y:S01]  /*0400*/  @!P1 STS [R3], R6 ;  /* 0x0000000603009388 */ /* 0x000fe20000000800 */
[----:B------:R-:W-:Y:S01]  /*0410*/  BAR.SYNC.DEFER_BLOCKING 0x0 ;  /* 0x0000000000007b1d */ /* 0x000fe20000010000 */
[----:B------:R-:W-:-:S05]  /*0420*/  ISETP.NE.AND P1, PT, R2, RZ, PT ;  /* 0x000000ff0200720c */ /* 0x000fca0003f25270 */
[----:B------:R-:W-:Y:S04]  /*0430*/  @!P0 LDS R0, [R3+0x8] ;  /* 0x0000080003008984 */ /* 0x000fe80000000800 */
[----:B------:R-:W0:Y:S02]  /*0440*/  @!P0 LDS R5, [R3] ;  /* 0x0000000003058984 */ /* 0x000e240000000800 */
[----:B0-----:R-:W-:-:S05]  /*0450*/  @!P0 FADD R0, R0, R5 ;  /* 0x0000000500008221 */ /* 0x001fca0000000000 */
[----:B------:R-:W-:Y:S01]  /*0460*/  @!P0 STS [R3], R0 ;  /* 0x0000000003008388 */ /* 0x000fe20000000800 */
[----:B------:R-:W-:Y:S06]  /*0470*/  BAR.SYNC.DEFER_BLOCKING 0x0 ;  /* 0x0000000000007b1d */ /* 0x000fec0000010000 */
[----:B------:R-:W-:Y:S04]  /*0480*/  @!P1 LDS R2, [UR4+0x4] ;  /* 0x00000404ff029984 */ /* 0x000fe80008000800 */
[----:B------:R-:W0:Y:S02]  /*0490*/  @!P1 LDS R5, [R3] ;  /* 0x0000000003059984 */ /* 0x000e240000000800 */
[----:B0-----:R-:W-:-:S05]  /*04a0*/  @!P1 FADD R2, R2, R5 ;  /* 0x0000000502029221 */ /* 0x001fca0000000000 */
[----:B------:R0:W-:Y:S01]  /*04b0*/  @!P1 STS [R3], R2 ;  /* 0x0000000203009388 */ /* 0x0001e20000000800 */
[----:B------:R-:W-:Y:S06]  /*04c0*/  BAR.SYNC.DEFER_BLOCKING 0x0 ;  /* 0x0000000000007b1d */ /* 0x000fec0000010000 */
[----:B------:R-:W-:Y:S05]  /*04d0*/  @P1 EXIT ;  /* 0x000000000000194d */ /* 0x000fea0003800000 */
[----:B------:R-:W1:Y:S01]  /*04e0*/  LDS R5, [UR4] ;  /* 0x00000004ff057984 */ /* 0x000e620008000800 */
[----:B0-----:R-:W1:Y:S03]  /*04f0*/  LDC.64 R2, c[0x0][0x388] ;  /* 0x0000e200ff027b82 */ /* 0x001e660000000a00 */
[----:B-1----:R-:W-:Y:S01]  /*0500*/  STG.E desc[UR6][R2.64], R5 ;  /* 0x0000000502007986 */ /* 0x002fe2000c101906 */
[----:B------:R-:W-:Y:S05]  /*0510*/  EXIT ;  /* 0x000000000000794d */ /* 0x000fea0003800000 */
        .weak           $__internal_0_$__cuda_sm20_dblrcp_rn_slowpath_v3
        .type           $__internal_0_$__cuda_sm20_dblrcp_rn_slowpath_v3,@function
        .size           $__internal_0_$__cuda_sm20_dblrcp_rn_slowpath_v3,($_Z2piPfS_$__internal_accurate_pow - $__internal_0_$__cuda_sm20_dblrcp_rn_slowpath_v3)
$__internal_0_$__cuda_sm20_dblrcp_rn_slowpath_v3:
[----:B------:R-:W-:Y:S01]  /*0520*/  DSETP.GTU.AND P0, PT, |R4|, +INF , PT ;  /* 0x7ff000000400742a */ /* 0x000fe20003f0c200 */
[----:B------:R-:W-:-:S13]  /*0530*/  BSSY.RECONVERGENT B1, `(.L_x_5) ;  /* 0x0000023000017945 */ /* 0x000fda0003800200 */
[----:B------:R-:W-:Y:S05]  /*0540*/  @P0 BRA `(.L_x_6) ;  /* 0x00000000007c0947 */ /* 0x000fea0003800000 */
[----:B------:R-:W-:-:S05]  /*0550*/  LOP3.LUT R9, R5, 0x7fffffff, RZ, 0xc0, !PT ;  /* 0x7fffffff05097812 */ /* 0x000fca00078ec0ff */
[----:B------:R-:W-:-:S05]  /*0560*/  VIADD R3, R9, 0xffffffff ;  /* 0xffffffff09037836 */ /* 0x000fca0000000000 */
[----:B------:R-:W-:-:S13]  /*0570*/  ISETP.GE.U32.AND P0, PT, R3, 0x7fefffff, PT ;  /* 0x7fefffff0300780c */ /* 0x000fda0003f06070 */
[----:B------:R-:W-:Y:S01]  /*0580*/  @P0 LOP3.LUT R7, R5, 0x7ff00000, RZ, 0x3c, !PT ;  /* 0x7ff0000005070812 */ /* 0x000fe200078e3cff */
[----:B------:R-:W-:Y:S01]  /*0590*/  @P0 IMAD.MOV.U32 R6, RZ, RZ, RZ ;  /* 0x000000ffff060224 */ /* 0x000fe200078e00ff */
[----:B------:R-:W-:Y:S06]  /*05a0*/  @P0 BRA `(.L_x_7) ;  /* 0x00000000006c0947 */ /* 0x000fec0003800000 */
[----:B------:R-:W-:-:S13]  /*05b0*/  ISETP.GE.U32.AND P0, PT, R9, 0x1000001, PT ;  /* 0x010000010900780c */ /* 0x000fda0003f06070 */
[----:B------:R-:W-:Y:S05]  /*05c0*/  @!P0 BRA `(.L_x_8) ;  /* 0x0000000000348947 */ /* 0x000fea0003800000 */
[----:B------:R-:W-:Y:S02]  /*05d0*/  VIADD R7, R5, 0xc0200000 ;  /* 0xc020000005077836 */ /* 0x000fe40000000000 */
[----:B------:R-:W-:Y:S02]  /*05e0*/  IMAD.MOV.U32 R6, RZ, RZ, R4 ;  /* 0x000000ffff067224 */ /* 0x000fe400078e0004 */
[----:B------:R-:W0:Y:S04]  /*05f0*/  MUFU.RCP64H R9, R7 ;  /* 0x0000000700097308 */ /* 0x000e280000001800 */
[----:B0-----:R-:W-:-:S08]  /*0600*/  DFMA R10, -R6, R8, 1 ;  /* 0x3ff00000060a742b */ /* 0x001fd00000000108 */
[----:B------:R-:W-:-:S08]  /*0610*/  DFMA R10, R10, R10, R10 ;  /* 0x0000000a0a0a722b */ /* 0x000fd0000000000a */
[----:B------:R-:W-:-:S08]  /*0620*/  DFMA R10, R8, R10, R8 ;  /* 0x0000000a080a722b */ /* 0x000fd00000000008 */
[----:B------:R-:W-:-:S08]  /*0630*/  DFMA R8, -R6, R10, 1 ;  /* 0x3ff000000608742b */ /* 0x000fd0000000010a */
[----:B------:R-:W-:-:S08]  /*0640*/  DFMA R8, R10, R8, R10 ;  /* 0x000000080a08722b */ /* 0x000fd0000000000a */
[----:B------:R-:W-:-:S08]  /*0650*/  DMUL R8, R8, 2.2250738585072013831e-308 ;  /* 0x0010000008087828 */ /* 0x000fd00000000000 */
[----:B------:R-:W-:-:S08]  /*0660*/  DFMA R4, -R4, R8, 1 ;  /* 0x3ff000000404742b */ /* 0x000fd00000000108 */
[----:B------:R-:W-:-:S08]  /*0670*/  DFMA R4, R4, R4, R4 ;  /* 0x000000040404722b */ /* 0x000fd00000000004 */
[----:B------:R-:W-:Y:S01]  /*0680*/  DFMA R6, R8, R4, R8 ;  /* 0x000000040806722b */ /* 0x000fe20000000008 */
[----:B------:R-:W-:Y:S10]  /*0690*/  BRA `(.L_x_7) ;  /* 0x0000000000307947 */ /* 0x000ff40003800000 */
.L_x_8:
[----:B------:R-:W-:Y:S01]  /*06a0*/  DMUL R4, R4, 8.11296384146066816958e+31 ;  /* 0x4690000004047828 */ /* 0x000fe20000000000 */
[----:B------:R-:W-:-:S05]  /*06b0*/  MOV R6, R8 ;  /* 0x0000000800067202 */ /* 0x000fca0000000f00 */
[----:B------:R-:W0:Y:S02]  /*06c0*/  MUFU.RCP64H R7, R5 ;  /* 0x0000000500077308 */ /* 0x000e240000001800 */
[----:B0-----:R-:W-:-:S08]  /*06d0*/  DFMA R8, -R4, R6, 1 ;  /* 0x3ff000000408742b */ /* 0x001fd00000000106 */
[----:B------:R-:W-:-:S08]  /*06e0*/  DFMA R8, R8, R8, R8 ;  /* 0x000000080808722b */ /* 0x000fd00000000008 */
[----:B------:R-:W-:-:S08]  /*06f0*/  DFMA R8, R6, R8, R6 ;  /* 0x000000080608722b */ /* 0x000fd00000000006 */
[----:B------:R-:W-:-:S08]  /*0700*/  DFMA R6, -R4, R8, 1 ;  /* 0x3ff000000406742b */ /* 0x000fd00000000108 */
[----:B------:R-:W-:-:S08]  /*0710*/  DFMA R6, R8, R6, R8 ;  /* 0x000000060806722b */ /* 0x000fd00000000008 */
[----:B------:R-:W-:Y:S01]  /*0720*/  DMUL R6, R6, 8.11296384146066816958e+31 ;  /* 0x4690000006067828 */ /* 0x000fe20000000000 */
[----:B------:R-:W-:Y:S10]  /*0730*/  BRA `(.L_x_7) ;  /* 0x0000000000087947 */ /* 0x000ff40003800000 */
.L_x_6:
[----:B------:R-:W-:Y:S01]  /*0740*/  LOP3.LUT R7, R5, 0x80000, RZ, 0xfc, !PT ;  /* 0x0008000005077812 */ /* 0x000fe200078efcff */
[----:B------:R-:W-:-:S07]  /*0750*/  IMAD.MOV.U32 R6, RZ, RZ, R4 ;  /* 0x000000ffff067224 */ /* 0x000fce00078e0004 */
.L_x_7:
[----:B------:R-:W-:Y:S05]  /*0760*/  BSYNC.RECONVERGENT B1 ;  /* 0x0000000000017941 */ /* 0x000fea0003800200 */
.L_x_5:
[----:B------:R-:W-:Y:S02]  /*0770*/  IMAD.MOV.U32 R4, RZ, RZ, R0 ;  /* 0x000000ffff047224 */ /* 0x000fe400078e0000 */
[----:B------:R-:W-:Y:S02]  /*0780*/  IMAD.MOV.U32 R5, RZ, RZ, 0x0 ;  /* 0x00000000ff057424 */ /* 0x000fe400078e00ff */
[----:B------:R-:W-:Y:S02]  /*0790*/  IMAD.MOV.U32 R8, RZ, RZ, R6 ;  /* 0x000000ffff087224 */ /* 0x000fe400078e0006 */
[----:B------:R-:W-:Y:S01]  /*07a0*/  IMAD.MOV.U32 R9, RZ, RZ, R7 ;  /* 0x000000ffff097224 */ /* 0x000fe200078e0007 */
[----:B------:R-:W-:Y:S06]  /*07b0*/  RET.REL.NODEC R4 `(_Z2piPfS_) ;  /* 0xfffffff804107950 */ /* 0x000fec0003c3ffff */
        .type           $_Z2piPfS_$__internal_accurate_pow,@function
        .size           $_Z2piPfS_$__internal_accurate_pow,(.L_x_12 - $_Z2piPfS_$__internal_accurate_pow)
$_Z2piPfS_$__internal_accurate_pow:
[----:B------:R-:W-:Y:S01]  /*07c0*/  DADD R6, -RZ, |R4| ;  /* 0x00000000ff067229 */ /* 0x000fe20000000504 */
[----:B------:R-:W-:Y:S01]  /*07d0*/  MOV R20, RZ ;  /* 0x000000ff00147202 */ /* 0x000fe20000000f00 */
[----:B------:R-:W-:Y:S01]  /*07e0*/  IMAD.MOV.U32 R18, RZ, RZ, 0x41ad3b5a ;  /* 0x41ad3b5aff127424 */ /* 0x000fe200078e00ff */
[----:B------:R-:W-:Y:S01]  /*07f0*/  UMOV UR4, 0x7d2cafe2 ;  /* 0x7d2cafe200047882 */ /* 0x000fe20000000000 */
[----:B------:R-:W-:Y:S01]  /*0800*/  IMAD.MOV.U32 R19, RZ, RZ, 0x3ed0f5d2 ;  /* 0x3ed0f5d2ff137424 */ /* 0x000fe200078e00ff */
[----:B------:R-:W-:Y:S01]  /*0810*/  UMOV UR5, 0x3eb0f5ff ;  /* 0x3eb0f5ff00057882 */ /* 0x000fe20000000000 */
[----:B------:R-:W-:Y:S01]  /*0820*/  UMOV UR8, 0x3b39803f ;  /* 0x3b39803f00087882 */ /* 0x000fe20000000000 */
[----:B------:R-:W-:-:S03]  /*0830*/  UMOV UR9, 0x3c7abc9e ;  /* 0x3c7abc9e00097882 */ /* 0x000fc60000000000 */
[----:B------:R-:W-:Y:S02]  /*0840*/  ISETP.GT.U32.AND P0, PT, R7, 0xfffff, PT ;  /* 0x000fffff0700780c */ /* 0x000fe40003f04070 */
[----:B------:R-:W-:-:S11]  /*0850*/  MOV R10, R7 ;  /* 0x00000007000a7202 */ /* 0x000fd60000000f00 */
[----:B------:R-:W-:-:S10]  /*0860*/  @!P0 DMUL R8, R6, 1.80143985094819840000e+16 ;  /* 0x4350000006088828 */ /* 0x000fd40000000000 */
[----:B------:R-:W-:Y:S02]  /*0870*/  @!P0 IMAD.MOV.U32 R10, RZ, RZ, R9 ;  /* 0x000000ffff0a8224 */ /* 0x000fe400078e0009 */
[----:B------:R-:W-:-:S03]  /*0880*/  @!P0 IMAD.MOV.U32 R6, RZ, RZ, R8 ;  /* 0x000000ffff068224 */ /* 0x000fc600078e0008 */
[----:B------:R-:W-:Y:S01]  /*0890*/  LOP3.LUT R10, R10, 0x800fffff, RZ, 0xc0, !PT ;  /* 0x800fffff0a0a7812 */ /* 0x000fe200078ec0ff */
[----:B------:R-:W-:Y:S01]  /*08a0*/  IMAD.MOV.U32 R14, RZ, RZ, R6 ;  /* 0x000000ffff0e7224 */ /* 0x000fe200078e0006 */
[----:B------:R-:W-:Y:S02]  /*08b0*/  SHF.R.U32.HI R6, RZ, 0x14, R7 ;  /* 0x00000014ff067819 */ /* 0x000fe40000011607 */
[----:B------:R-:W-:Y:S02]  /*08c0*/  LOP3.LUT R15, R10, 0x3ff00000, RZ, 0xfc, !PT ;  /* 0x3ff000000a0f7812 */ /* 0x000fe400078efcff */
[----:B------:R-:W-:Y:S02]  /*08d0*/  @!P0 LEA.HI R6, R9, 0xffffffca, RZ, 0xc ;  /* 0xffffffca09068811 */ /* 0x000fe400078f60ff */
[----:B------:R-:W-:Y:S02]  /*08e0*/  ISETP.GE.U32.AND P1, PT, R15, 0x3ff6a09f, PT ;  /* 0x3ff6a09f0f00780c */ /* 0x000fe40003f26070 */
[----:B------:R-:W-:-:S11]  /*08f0*/  IADD3 R7, PT, PT, R6, -0x3ff, RZ ;  /* 0xfffffc0106077810 */ /* 0x000fd60007ffe0ff */
[----:B------:R-:W-:Y:S02]  /*0900*/  @P1 VIADD R11, R15, 0xfff00000 ;  /* 0xfff000000f0b1836 */ /* 0x000fe40000000000 */
[----:B------:R-:W-:Y:S02]  /*0910*/  @P1 VIADD R7, R6, 0xfffffc02 ;  /* 0xfffffc0206071836 */ /* 0x000fe40000000000 */
[----:B------:R-:W-:-:S03]  /*0920*/  @P1 IMAD.MOV.U32 R15, RZ, RZ, R11 ;  /* 0x000000ffff0f1224 */ /* 0x000fc600078e000b */
[----:B------:R-:W-:Y:S01]  /*0930*/  LOP3.LUT R6, R7, 0x80000000, RZ, 0x3c, !PT ;  /* 0x8000000007067812 */ /* 0x000fe200078e3cff */
[----:B------:R-:W-:Y:S02]  /*0940*/  IMAD.MOV.U32 R7, RZ, RZ, 0x43300000 ;  /* 0x43300000ff077424 */ /* 0x000fe400078e00ff */
[C---:B------:R-:W-:Y:S02]  /*0950*/  DADD R12, R14.reuse, 1 ;  /* 0x3ff000000e0c7429 */ /* 0x040fe40000000000 */
[----:B------:R-:W-:-:S04]  /*0960*/  DADD R14, R14, -1 ;  /* 0xbff000000e0e7429 */ /* 0x000fc80000000000 */
[----:B------:R-:W0:Y:S02]  /*0970*/  MUFU.RCP64H R21, R13 ;  /* 0x0000000d00157308 */ /* 0x000e240000001800 */
[----:B0-----:R-:W-:-:S08]  /*0980*/  DFMA R10, -R12, R20, 1 ;  /* 0x3ff000000c0a742b */ /* 0x001fd00000000114 */
[----:B------:R-:W-:-:S08]  /*0990*/  DFMA R10, R10, R10, R10 ;  /* 0x0000000a0a0a722b */ /* 0x000fd0000000000a */
[----:B------:R-:W-:-:S08]  /*09a0*/  DFMA R20, R20, R10, R20 ;  /* 0x0000000a1414722b */ /* 0x000fd00000000014 */
[----:B------:R-:W-:-:S08]  /*09b0*/  DMUL R10, R14, R20 ;  /* 0x000000140e0a7228 */ /* 0x000fd00000000000 */
[----:B------:R-:W-:-:S08]  /*09c0*/  DFMA R10, R14, R20, R10 ;  /* 0x000000140e0a722b */ /* 0x000fd0000000000a */
[-C--:B------:R-:W-:Y:S02]  /*09d0*/  DMUL R16, R10, R10.reuse ;  /* 0x0000000a0a107228 */ /* 0x080fe40000000000 */
[----:B------:R-:W-:Y:S02]  /*09e0*/  DADD R22, R14, -R10 ;  /* 0x000000000e167229 */ /* 0x000fe4000000080a */
[----:B------:R-:W-:-:S04]  /*09f0*/  DMUL R26, R10, R10 ;  /* 0x0000000a0a1a7228 */ /* 0x000fc80000000000 */
[----:B------:R-:W-:Y:S01]  /*0a00*/  DFMA R12, R16, UR4, R18 ;  /* 0x00000004100c7c2b */ /* 0x000fe20008000012 */
[----:B------:R-:W-:Y:S01]  /*0a10*/  UMOV UR4, 0x75488a3f ;  /* 0x75488a3f00047882 */ /* 0x000fe20000000000 */
[----:B------:R-:W-:Y:S01]  /*0a20*/  UMOV UR5, 0x3ef3b20a ;  /* 0x3ef3b20a00057882 */ /* 0x000fe20000000000 */
[----:B------:R-:W-:-:S05]  /*0a30*/  DADD R22, R22, R22 ;  /* 0x0000000016167229 */ /* 0x000fca0000000016 */
[----:B------:R-:W-:Y:S01]  /*0a40*/  DFMA R12, R16, R12, UR4 ;  /* 0x00000004100c7e2b */ /* 0x000fe2000800000c */
[----:B------:R-:W-:Y:S01]  /*0a50*/  UMOV UR4, 0xe4faecd5 ;  /* 0xe4faecd500047882 */ /* 0x000fe20000000000 */
[----:B------:R-:W-:Y:S01]  /*0a60*/  UMOV UR5, 0x3f1745cd ;  /* 0x3f1745cd00057882 */ /* 0x000fe20000000000 */
[----:B------:R-:W-:-:S05]  /*0a70*/  DFMA R14, R14, -R10, R22 ;  /* 0x8000000a0e0e722b */ /* 0x000fca0000000016 */
[----:B------:R-:W-:Y:S01]  /*0a80*/  DFMA R12, R16, R12, UR4 ;  /* 0x00000004100c7e2b */ /* 0x000fe2000800000c */
[----:B------:R-:W-:Y:S01]  /*0a90*/  UMOV UR4, 0x258a578b ;  /* 0x258a578b00047882 */ /* 0x000fe20000000000 */
[----:B------:R-:W-:Y:S01]  /*0aa0*/  UMOV UR5, 0x3f3c71c7 ;  /* 0x3f3c71c700057882 */ /* 0x000fe20000000000 */
[----:B------:R-:W-:Y:S02]  /*0ab0*/  DMUL R14, R20, R14 ;  /* 0x0000000e140e7228 */ /* 0x000fe40000000000 */
[----:B------:R-:W-:-:S03]  /*0ac0*/  DFMA R20, R10, R10, -R26 ;  /* 0x0000000a0a14722b */ /* 0x000fc6000000081a */
[----:B------:R-:W-:Y:S01]  /*0ad0*/  DFMA R12, R16, R12, UR4 ;  /* 0x00000004100c7e2b */ /* 0x000fe2000800000c */
[----:B------:R-:W-:Y:S01]  /*0ae0*/  UMOV UR4, 0x9242b910 ;  /* 0x9242b91000047882 */ /* 0x000fe20000000000 */
[----:B------:R-:W-:-:S06]  /*0af0*/  UMOV UR5, 0x3f624924 ;  /* 0x3f62492400057882 */ /* 0x000fcc0000000000 */
[----:B------:R-:W-:Y:S01]  /*0b00*/  DFMA R12, R16, R12, UR4 ;  /* 0x00000004100c7e2b */ /* 0x000fe2000800000c */
[----:B------:R-:W-:Y:S01]  /*0b10*/  UMOV UR4, 0x99999dfb ;  /* 0x99999dfb00047882 */ /* 0x000fe20000000000 */
[----:B------:R-:W-:-:S06]  /*0b20*/  UMOV UR5, 0x3f899999 ;  /* 0x3f89999900057882 */ /* 0x000fcc0000000000 */
[----:B------:R-:W-:Y:S01]  /*0b30*/  DFMA R18, R16, R12, UR4 ;  /* 0x0000000410127e2b */ /* 0x000fe2000800000c */
[----:B------:R-:W-:Y:S01]  /*0b40*/  UMOV UR4, 0x55555555 ;  /* 0x5555555500047882 */ /* 0x000fe20000000000 */
[----:B------:R-:W-:-:S06]  /*0b50*/  UMOV UR5, 0x3fb55555 ;  /* 0x3fb5555500057882 */ /* 0x000fcc0000000000 */
[----:B------:R-:W-:-:S08]  /*0b60*/  DFMA R12, R16, R18, UR4 ;  /* 0x00000004100c7e2b */ /* 0x000fd00008000012 */
[----:B------:R-:W-:Y:S01]  /*0b70*/  DADD R22, -R12, UR4 ;  /* 0x000000040c167e29 */ /* 0x000fe20008000100 */
[----:B------:R-:W-:Y:S01]  /*0b80*/  UMOV UR4, 0xb9e7b0 ;  /* 0x00b9e7b000047882 */ /* 0x000fe20000000000 */
[----:B------:R-:W-:-:S06]  /*0b90*/  UMOV UR5, 0x3c46a4cb ;  /* 0x3c46a4cb00057882 */ /* 0x000fcc0000000000 */
[----:B------:R-:W-:Y:S02]  /*0ba0*/  DFMA R18, R16, R18, R22 ;  /* 0x000000121012722b */ /* 0x000fe40000000016 */
[----:B------:R-:W-:Y:S01]  /*0bb0*/  DMUL R16, R10, R26 ;  /* 0x0000001a0a107228 */ /* 0x000fe20000000000 */
[----:B------:R-:W-:Y:S02]  /*0bc0*/  VIADD R23, R15, 0x100000 ;  /* 0x001000000f177836 */ /* 0x000fe40000000000 */
[----:B------:R-:W-:-:S03]  /*0bd0*/  IMAD.MOV.U32 R22, RZ, RZ, R14 ;  /* 0x000000ffff167224 */ /* 0x000fc600078e000e */
[----:B------:R-:W-:Y:S01]  /*0be0*/  DADD R18, R18, -UR4 ;  /* 0x8000000412127e29 */ /* 0x000fe20008000000 */
[----:B------:R-:W-:Y:S01]  /*0bf0*/  UMOV UR4, 0x80000000 ;  /* 0x8000000000047882 */ /* 0x000fe20000000000 */
[C---:B------:R-:W-:Y:S01]  /*0c00*/  DFMA R24, R10.reuse, R26, -R16 ;  /* 0x0000001a0a18722b */ /* 0x040fe20000000810 */
[----:B------:R-:W-:Y:S01]  /*0c10*/  UMOV UR5, 0x43300000 ;  /* 0x4330000000057882 */ /* 0x000fe20000000000 */
[----:B------:R-:W-:-:S04]  /*0c20*/  DFMA R20, R10, R22, R20 ;  /* 0x000000160a14722b */ /* 0x000fc80000000014 */
[----:B------:R-:W-:Y:S02]  /*0c30*/  DADD R22, R12, R18 ;  /* 0x000000000c167229 */ /* 0x000fe40000000012 */
[----:B------:R-:W-:-:S06]  /*0c40*/  DFMA R24, R14, R26, R24 ;  /* 0x0000001a0e18722b */ /* 0x000fcc0000000018 */
[----:B------:R-:W-:Y:S02]  /*0c50*/  DMUL R26, R22, R16 ;  /* 0x00000010161a7228 */ /* 0x000fe40000000000 */
[----:B------:R-:W-:Y:S02]  /*0c60*/  DFMA R20, R10, R20, R24 ;  /* 0x000000140a14722b */ /* 0x000fe40000000018 */
[----:B------:R-:W-:-:S04]  /*0c70*/  DADD R24, R12, -R22 ;  /* 0x000000000c187229 */ /* 0x000fc80000000816 */
[----:B------:R-:W-:-:S04]  /*0c80*/  DFMA R12, R22, R16, -R26 ;  /* 0x00000010160c722b */ /* 0x000fc8000000081a */
[----:B------:R-:W-:-:S04]  /*0c90*/  DADD R24, R18, R24 ;  /* 0x0000000012187229 */ /* 0x000fc80000000018 */
[----:B------:R-:W-:-:S08]  /*0ca0*/  DFMA R12, R22, R20, R12 ;  /* 0x00000014160c722b */ /* 0x000fd0000000000c */
[----:B------:R-:W-:-:S08]  /*0cb0*/  DFMA R24, R24, R16, R12 ;  /* 0x000000101818722b */ /* 0x000fd0000000000c */
[----:B------:R-:W-:-:S08]  /*0cc0*/  DADD R16, R26, R24 ;  /* 0x000000001a107229 */ /* 0x000fd00000000018 */
[--C-:B------:R-:W-:Y:S02]  /*0cd0*/  DADD R12, R10, R16.reuse ;  /* 0x000000000a0c7229 */ /* 0x100fe40000000010 */
[----:B------:R-:W-:-:S06]  /*0ce0*/  DADD R26, R26, -R16 ;  /* 0x000000001a1a7229 */ /* 0x000fcc0000000810 */
[----:B------:R-:W-:Y:S02]  /*0cf0*/  DADD R10, R10, -R12 ;  /* 0x000000000a0a7229 */ /* 0x000fe4000000080c */
[----:B------:R-:W-:-:S06]  /*0d00*/  DADD R26, R24, R26 ;  /* 0x00000000181a7229 */ /* 0x000fcc000000001a */
[----:B------:R-:W-:-:S08]  /*0d10*/  DADD R10, R16, R10 ;  /* 0x00000000100a7229 */ /* 0x000fd0000000000a */
[----:B------:R-:W-:-:S08]  /*0d20*/  DADD R10, R26, R10 ;  /* 0x000000001a0a7229 */ /* 0x000fd0000000000a */
[----:B------:R-:W-:Y:S02]  /*0d30*/  DADD R10, R14, R10 ;  /* 0x000000000e0a7229 */ /* 0x000fe4000000000a */
[----:B------:R-:W-:Y:S01]  /*0d40*/  DADD R14, R6, -UR4 ;  /* 0x80000004060e7e29 */ /* 0x000fe20008000000 */
[----:B------:R-:W-:Y:S01]  /*0d50*/  UMOV UR4, 0xfefa39ef ;  /* 0xfefa39ef00047882 */ /* 0x000fe20000000000 */
[----:B------:R-:W-:-:S04]  /*0d60*/  UMOV UR5, 0x3fe62e42 ;  /* 0x3fe62e4200057882 */ /* 0x000fc80000000000 */
[----:B------:R-:W-:-:S08]  /*0d70*/  DADD R8, R12, R10 ;  /* 0x000000000c087229 */ /* 0x000fd0000000000a */
[--C-:B------:R-:W-:Y:S02]  /*0d80*/  DFMA R6, R14, UR4, R8.reuse ;  /* 0x000000040e067c2b */ /* 0x100fe40008000008 */
[----:B------:R-:W-:-:S06]  /*0d90*/  DADD R12, R12, -R8 ;  /* 0x000000000c0c7229 */ /* 0x000fcc0000000808 */
[----:B------:R-:W-:Y:S02]  /*0da0*/  DFMA R16, R14, -UR4, R6 ;  /* 0x800000040e107c2b */ /* 0x000fe40008000006 */
[----:B------:R-:W-:-:S06]  /*0db0*/  DADD R12, R10, R12 ;  /* 0x000000000a0c7229 */ /* 0x000fcc000000000c */
[----:B------:R-:W-:-:S08]  /*0dc0*/  DADD R16, -R8, R16 ;  /* 0x0000000008107229 */ /* 0x000fd00000000110 */
[----:B------:R-:W-:-:S08]  /*0dd0*/  DADD R12, R12, -R16 ;  /* 0x000000000c0c7229 */ /* 0x000fd00000000810 */
[----:B------:R-:W-:-:S08]  /*0de0*/  DFMA R12, R14, UR8, R12 ;  /* 0x000000080e0c7c2b */ /* 0x000fd0000800000c */
[----:B------:R-:W-:-:S08]  /*0df0*/  DADD R8, R6, R12 ;  /* 0x0000000006087229 */ /* 0x000fd0000000000c */
[----:B------:R-:W-:Y:S02]  /*0e00*/  DADD R10, R6, -R8 ;  /* 0x00000000060a7229 */ /* 0x000fe40000000808 */
[----:B------:R-:W-:-:S06]  /*0e10*/  DMUL R6, R8, 2 ;  /* 0x4000000008067828 */ /* 0x000fcc0000000000 */
[----:B------:R-:W-:Y:S02]  /*0e20*/  DADD R12, R12, R10 ;  /* 0x000000000c0c7229 */ /* 0x000fe4000000000a */
[----:B------:R-:W-:Y:S01]  /*0e30*/  DFMA R8, R8, 2, -R6 ;  /* 0x400000000808782b */ /* 0x000fe20000000806 */
[----:B------:R-:W-:Y:S02]  /*0e40*/  IMAD.MOV.U32 R10, RZ, RZ, 0x652b82fe ;  /* 0x652b82feff0a7424 */ /* 0x000fe400078e00ff */
[----:B------:R-:W-:-:S05]  /*0e50*/  IMAD.MOV.U32 R11, RZ, RZ, 0x3ff71547 ;  /* 0x3ff71547ff0b7424 */ /* 0x000fca00078e00ff */
[----:B------:R-:W-:-:S08]  /*0e60*/  DFMA R12, R12, 2, R8 ;  /* 0x400000000c0c782b */ /* 0x000fd00000000008 */
[----:B------:R-:W-:-:S08]  /*0e70*/  DADD R8, R6, R12 ;  /* 0x0000000006087229 */ /* 0x000fd0000000000c */
[----:B------:R-:W-:Y:S02]  /*0e80*/  DFMA R10, R8, R10, 6.75539944105574400000e+15 ;  /* 0x43380000080a742b */ /* 0x000fe4000000000a */
[----:B------:R-:W-:Y:S01]  /*0e90*/  FSETP.GEU.AND P0, PT, |R9|, 4.1917929649353027344, PT ;  /* 0x4086232b0900780b */ /* 0x000fe20003f0e200 */
[----:B------:R-:W-:-:S05]  /*0ea0*/  DADD R6, R6, -R8 ;  /* 0x0000000006067229 */ /* 0x000fca0000000808 */
[----:B------:R-:W-:-:S03]  /*0eb0*/  DADD R14, R10, -6.75539944105574400000e+15 ;  /* 0xc33800000a0e7429 */ /* 0x000fc60000000000 */
[----:B------:R-:W-:-:S05]  /*0ec0*/  DADD R12, R12, R6 ;  /* 0x000000000c0c7229 */ /* 0x000fca0000000006 */
[----:B------:R-:W-:Y:S01]  /*0ed0*/  DFMA R16, R14, -UR4, R8 ;  /* 0x800000040e107c2b */ /* 0x000fe20008000008 */
[----:B------:R-:W-:Y:S01]  /*0ee0*/  UMOV UR4, 0x3b39803f ;  /* 0x3b39803f00047882 */ /* 0x000fe20000000000 */
[----:B------:R-:W-:-:S06]  /*0ef0*/  UMOV UR5, 0x3c7abc9e ;  /* 0x3c7abc9e00057882 */ /* 0x000fcc0000000000 */
[----:B------:R-:W-:Y:S01]  /*0f00*/  DFMA R14, R14, -UR4, R16 ;  /* 0x800000040e0e7c2b */ /* 0x000fe20008000010 */
[----:B------:R-:W-:Y:S01]  /*0f10*/  UMOV UR4, 0x69ce2bdf ;  /* 0x69ce2bdf00047882 */ /* 0x000fe20000000000 */
[----:B------:R-:W-:Y:S01]  /*0f20*/  MOV R16, 0xfca213ea ;  /* 0xfca213ea00107802 */ /* 0x000fe20000000f00 */
[----:B------:R-:W-:Y:S01]  /*0f30*/  IMAD.MOV.U32 R17, RZ, RZ, 0x3e928af3 ;  /* 0x3e928af3ff117424 */ /* 0x000fe200078e00ff */
[----:B------:R-:W-:-:S05]  /*0f40*/  UMOV UR5, 0x3e5ade15 ;  /* 0x3e5ade1500057882 */ /* 0x000fca0000000000 */
[----:B------:R-:W-:Y:S01]  /*0f50*/  DFMA R16, R14, UR4, R16 ;  /* 0x000000040e107c2b */ /* 0x000fe20008000010 */
        /* <DEDUP_REMOVED lines=24> */
[----:B------:R-:W-:-:S08]  /*10e0*/  DFMA R16, R14, R16, 1 ;  /* 0x3ff000000e10742b */ /* 0x000fd00000000010 */
[----:B------:R-:W-:-:S10]  /*10f0*/  DFMA R14, R14, R16, 1 ;  /* 0x3ff000000e0e742b */ /* 0x000fd40000000010 */
[----:B------:R-:W-:Y:S02]  /*1100*/  IMAD R7, R10, 0x100000, R15 ;  /* 0x001000000a077824 */ /* 0x000fe400078e020f */
[----:B------:R-:W-:Y:S01]  /*1110*/  IMAD.MOV.U32 R6, RZ, RZ, R14 ;  /* 0x000000ffff067224 */ /* 0x000fe200078e000e */
[----:B------:R-:W-:Y:S06]  /*1120*/  @!P0 BRA `(.L_x_9) ;  /* 0x0000000000308947 */ /* 0x000fec0003800000 */
[----:B------:R-:W-:Y:S01]  /*1130*/  FSETP.GEU.AND P1, PT, |R9|, 4.2275390625, PT ;  /* 0x408748000900780b */ /* 0x000fe20003f2e200 */
[C---:B------:R-:W-:Y:S02]  /*1140*/  DADD R16, R8.reuse, +INF ;  /* 0x7ff0000008107429 */ /* 0x040fe40000000000 */
[----:B------:R-:W-:-:S08]  /*1150*/  DSETP.GEU.AND P0, PT, R8, RZ, PT ;  /* 0x000000ff0800722a */ /* 0x000fd00003f0e000 */
[----:B------:R-:W-:Y:S02]  /*1160*/  FSEL R7, R17, RZ, P0 ;  /* 0x000000ff11077208 */ /* 0x000fe40000000000 */
[----:B------:R-:W-:-:S04]  /*1170*/  @!P1 LEA.HI R6, R10, R10, RZ, 0x1 ;  /* 0x0000000a0a069211 */ /* 0x000fc800078f08ff */
[----:B------:R-:W-:Y:S02]  /*1180*/  @!P1 SHF.R.S32.HI R9, RZ, 0x1, R6 ;  /* 0x00000001ff099819 */ /* 0x000fe40000011406 */
[----:B------:R-:W-:Y:S02]  /*1190*/  FSEL R6, R16, RZ, P0 ;  /* 0x000000ff10067208 */ /* 0x000fe40000000000 */
[----:B------:R-:W-:Y:S01]  /*11a0*/  @!P1 LEA R15, R9, R15, 0x14 ;  /* 0x0000000f090f9211 */ /* 0x000fe200078ea0ff */
[----:B------:R-:W-:-:S05]  /*11b0*/  @!P1 IMAD.IADD R8, R10, 0x1, -R9 ;  /* 0x000000010a089824 */ /* 0x000fca00078e0a09 */
[----:B------:R-:W-:Y:S01]  /*11c0*/  @!P1 LEA R9, R8, 0x3ff00000, 0x14 ;  /* 0x3ff0000008099811 */ /* 0x000fe200078ea0ff */
[----:B------:R-:W-:-:S06]  /*11d0*/  @!P1 IMAD.MOV.U32 R8, RZ, RZ, RZ ;  /* 0x000000ffff089224 */ /* 0x000fcc00078e00ff */
[----:B------:R-:W-:-:S11]  /*11e0*/  @!P1 DMUL R6, R14, R8 ;  /* 0x000000080e069228 */ /* 0x000fd60000000000 */
.L_x_9:
[----:B------:R-:W-:Y:S02]  /*11f0*/  DFMA R12, R12, R6, R6 ;  /* 0x000000060c0c722b */ /* 0x000fe40000000006 */
[----:B------:R-:W-:-:S08]  /*1200*/  DSETP.NEU.AND P0, PT, |R6|, +INF , PT ;  /* 0x7ff000000600742a */ /* 0x000fd00003f0d200 */
[----:B------:R-:W-:Y:S01]  /*1210*/  FSEL R8, R6, R12, !P0 ;  /* 0x0000000c06087208 */ /* 0x000fe20004000000 */
[----:B------:R-:W-:Y:S01]  /*1220*/  IMAD.MOV.U32 R6, RZ, RZ, R0 ;  /* 0x000000ffff067224 */ /* 0x000fe200078e0000 */
[----:B------:R-:W-:Y:S01]  /*1230*/  FSEL R9, R7, R13, !P0 ;  /* 0x0000000d07097208 */ /* 0x000fe20004000000 */
[----:B------:R-:W-:-:S04]  /*1240*/  IMAD.MOV.U32 R7, RZ, RZ, 0x0 ;  /* 0x00000000ff077424 */ /* 0x000fc800078e00ff */
[----:B------:R-:W-:Y:S05]  /*1250*/  RET.REL.NODEC R6 `(_Z2piPfS_) ;  /* 0xffffffec06687950 */ /* 0x000fea0003c3ffff */
.L_x_10:
[----:B------:R-:W-:-:S00]  /*1260*/  BRA `(.L_x_10) ;  /* 0xfffffffc00fc7947 */ /* 0x000fc0000383ffff */
[----:B------:R-:W-:-:S00]  /*1270*/  NOP ;  /* 0x0000000000007918 */ /* 0x000fc00000000000 */
        /* <DEDUP_REMOVED lines=8> */
.L_x_12:


//--------------------- .nv.shared._Z2piPfS_      --------------------------
	.section	.nv.shared._Z2piPfS_,"aw",@nobits
	.sectionflags	@""
	.align	4
.nv.shared._Z2piPfS_:
	.zero		1088


//--------------------- .nv.shared.reserved.0     --------------------------
	.section	.nv.shared.reserved.0,"aw",@nobits
	.weak		__nv_reservedSMEM_offset_0_alias
	.size		__nv_reservedSMEM_offset_0_alias, 0, 64
	.other		__nv_reservedSMEM_offset_0_alias,@"STO_CUDA_RESERVED_SHARED STV_DEFAULT"
__nv_reservedSMEM_offset_0_alias:
	.zero		0
	.zero		64


//--------------------- .nv.constant0._Z2piPfS_   --------------------------
	.section	.nv.constant0._Z2piPfS_,"a",@progbits
	.sectionflags	@""
	.align	4
.nv.constant0._Z2piPfS_:
	.zero		912


//--------------------- SYMBOLS --------------------------

	.type		.nv.reservedSmem.offset0,@object
	.size		.nv.reservedSmem.offset0,0x4
	.type		.nv.reservedSmem.cap,@object
	.size		.nv.reservedSmem.cap,0x4
